	.headerflags	@"EF_CUDA_TEXMODE_UNIFIED EF_CUDA_64BIT_ADDRESS EF_CUDA_ACCELERATORS EF_CUDA_SM90 EF_CUDA_VIRTUAL_SM(EF_CUDA_SM90)"
	.elftype	@"ET_EXEC"


//--------------------- .nv.info                  --------------------------
	.section	.nv.info,"",@"SHT_CUDA_INFO"
	.align	4


	//----- nvinfo : EIATTR_REGCOUNT
	.align		4
        /*0000*/ 	.byte	0x04, 0x2f
        /*0002*/ 	.short	(.L_2 - .L_1)
	.align		4
.L_1:
        /*0004*/ 	.word	index@(triton_poi_fused_native_group_norm_27)
        /*0008*/ 	.word	0x00000012


	//----- nvinfo : EIATTR_MIN_STACK_SIZE
	.align		4
.L_2:
        /*000c*/ 	.byte	0x04, 0x12
        /*000e*/ 	.short	(.L_4 - .L_3)
	.align		4
.L_3:
        /*0010*/ 	.word	index@(triton_poi_fused_native_group_norm_27)
        /*0014*/ 	.word	0x00000000


	//----- nvinfo : EIATTR_FRAME_SIZE
	.align		4
.L_4:
        /*0018*/ 	.byte	0x04, 0x11
        /*001a*/ 	.short	(.L_6 - .L_5)
	.align		4
.L_5:
        /*001c*/ 	.word	index@(triton_poi_fused_native_group_norm_27)
        /*0020*/ 	.word	0x00000000


	//----- nvinfo : EIATTR_MIN_STACK_SIZE
	.align		4
.L_6:
        /*0024*/ 	.byte	0x04, 0x12
        /*0026*/ 	.short	(.L_8 - .L_7)
	.align		4
.L_7:
        /*0028*/ 	.word	index@(triton_poi_fused_native_group_norm_27)
        /*002c*/ 	.word	0x00000000
.L_8:


//--------------------- .nv.info.triton_poi_fused_native_group_norm_27 --------------------------
	.section	.nv.info.triton_poi_fused_native_group_norm_27,"",@"SHT_CUDA_INFO"
	.sectionflags	@""
	.align	4


	//----- nvinfo : EIATTR_CUDA_API_VERSION
	.align		4
        /*0000*/ 	.byte	0x04, 0x37
        /*0002*/ 	.short	(.L_10 - .L_9)
.L_9:
        /*0004*/ 	.word	0x0000007c


	//----- nvinfo : EIATTR_KPARAM_INFO
	.align		4
.L_10:
        /*0008*/ 	.byte	0x04, 0x17
        /*000a*/ 	.short	(.L_12 - .L_11)
.L_11:
        /*000c*/ 	.word	0x00000000
        /*0010*/ 	.short	0x0006
        /*0012*/ 	.short	0x0030
        /*0014*/ 	.byte	0x00, 0xf0, 0x11, 0x00


	//----- nvinfo : EIATTR_KPARAM_INFO
	.align		4
.L_12:
        /*0018*/ 	.byte	0x04, 0x17
        /*001a*/ 	.short	(.L_14 - .L_13)
.L_13:
        /*001c*/ 	.word	0x00000000
        /*0020*/ 	.short	0x0005
        /*0022*/ 	.short	0x0028
        /*0024*/ 	.byte	0x00, 0xf4, 0x21, 0x00


	//----- nvinfo : EIATTR_KPARAM_INFO
	.align		4
.L_14:
        /*0028*/ 	.byte	0x04, 0x17
        /*002a*/ 	.short	(.L_16 - .L_15)
.L_15:
        /*002c*/ 	.word	0x00000000
        /*0030*/ 	.short	0x0004
        /*0032*/ 	.short	0x0020
        /*0034*/ 	.byte	0x00, 0xf4, 0x21, 0x00


	//----- nvinfo : EIATTR_KPARAM_INFO
	.align		4
.L_16:
        /*0038*/ 	.byte	0x04, 0x17
        /*003a*/ 	.short	(.L_18 - .L_17)
.L_17:
        /*003c*/ 	.word	0x00000000
        /*0040*/ 	.short	0x0003
        /*0042*/ 	.short	0x0018
        /*0044*/ 	.byte	0x00, 0xf4, 0x21, 0x00


	//----- nvinfo : EIATTR_KPARAM_INFO
	.align		4
.L_18:
        /*0048*/ 	.byte	0x04, 0x17
        /*004a*/ 	.short	(.L_20 - .L_19)
.L_19:
        /*004c*/ 	.word	0x00000000
        /*0050*/ 	.short	0x0002
        /*0052*/ 	.short	0x0010
        /*0054*/ 	.byte	0x00, 0xf4, 0x21, 0x00


	//----- nvinfo : EIATTR_KPARAM_INFO
	.align		4
.L_20:
        /*0058*/ 	.byte	0x04, 0x17
        /*005a*/ 	.short	(.L_22 - .L_21)
.L_21:
        /*005c*/ 	.word	0x00000000
        /*0060*/ 	.short	0x0001
        /*0062*/ 	.short	0x0008
        /*0064*/ 	.byte	0x00, 0xf4, 0x21, 0x00


	//----- nvinfo : EIATTR_KPARAM_INFO
	.align		4
.L_22:
        /*0068*/ 	.byte	0x04, 0x17
        /*006a*/ 	.short	(.L_24 - .L_23)
.L_23:
        /*006c*/ 	.word	0x00000000
        /*0070*/ 	.short	0x0000
        /*0072*/ 	.short	0x0000
        /*0074*/ 	.byte	0x00, 0xf4, 0x21, 0x00


	//----- nvinfo : EIATTR_SPARSE_MMA_MASK
	.align		4
.L_24:
        /*0078*/ 	.byte	0x03, 0x50
        /*007a*/ 	.short	0x0000


	//----- nvinfo : EIATTR_MAXREG_COUNT
	.align		4
        /*007c*/ 	.byte	0x03, 0x1b
        /*007e*/ 	.short	0x00ff


	//----- nvinfo : EIATTR_EXIT_INSTR_OFFSETS
	.align		4
        /*0080*/ 	.byte	0x04, 0x1c
        /*0082*/ 	.short	(.L_26 - .L_25)


	//   ....[0]....
.L_25:
        /*0084*/ 	.word	0x000002c0


	//----- nvinfo : EIATTR_REQNTID
	.align		4
.L_26:
        /*0088*/ 	.byte	0x04, 0x10
        /*008a*/ 	.short	(.L_28 - .L_27)
.L_27:
        /*008c*/ 	.word	0x00000080
        /*0090*/ 	.word	0x00000001
        /*0094*/ 	.word	0x00000001


	//----- nvinfo : EIATTR_CBANK_PARAM_SIZE
	.align		4
.L_28:
        /*0098*/ 	.byte	0x03, 0x19
        /*009a*/ 	.short	0x0034


	//----- nvinfo : EIATTR_PARAM_CBANK
	.align		4
        /*009c*/ 	.byte	0x04, 0x0a
        /*009e*/ 	.short	(.L_30 - .L_29)
	.align		4
.L_29:
        /*00a0*/ 	.word	index@(.nv.constant0.triton_poi_fused_native_group_norm_27)
        /*00a4*/ 	.short	0x0210
        /*00a6*/ 	.short	0x0034


	//----- nvinfo : EIATTR_SW_WAR
	.align		4
.L_30:
        /*00a8*/ 	.byte	0x04, 0x36
        /*00aa*/ 	.short	(.L_32 - .L_31)
.L_31:
        /*00ac*/ 	.word	0x00000008
.L_32:


//--------------------- .nv.callgraph             --------------------------
	.section	.nv.callgraph,"",@"SHT_CUDA_CALLGRAPH"
	.align	4
	.sectionentsize	8
	.align		4
        /*0000*/ 	.word	0x00000000
	.align		4
        /*0004*/ 	.word	0xffffffff
	.align		4
        /*0008*/ 	.word	0x00000000
	.align		4
        /*000c*/ 	.word	0xfffffffe
	.align		4
        /*0010*/ 	.word	0x00000000
	.align		4
        /*0014*/ 	.word	0xfffffffd
	.align		4
        /*0018*/ 	.word	0x00000000
	.align		4
        /*001c*/ 	.word	0xfffffffc


//--------------------- .nv.constant4             --------------------------
	.section	.nv.constant4,"a",@progbits
	.align	8
	.align		8
.nv.constant4:
        /*0000*/ 	.dword	_$_str


//--------------------- .text.triton_poi_fused_native_group_norm_27 --------------------------
	.section	.text.triton_poi_fused_native_group_norm_27,"ax",@progbits
	.align	128
        .global         triton_poi_fused_native_group_norm_27
        .type           triton_poi_fused_native_group_norm_27,@function
        .size           triton_poi_fused_native_group_norm_27,(.L_x_1 - triton_poi_fused_native_group_norm_27)
        .other          triton_poi_fused_native_group_norm_27,@"STO_CUDA_ENTRY STV_DEFAULT"
triton_poi_fused_native_group_norm_27:
.text.triton_poi_fused_native_group_norm_27:
[----:B------:R-:W-:Y:S01]  /*0000*/  LDC R1, c[0x0][0x28] ;  /* 0x00000a00ff017b82 */ /* 0x000fe20000000800 */
[----:B------:R-:W1:Y:S07]  /*0010*/  S2R R0, SR_TID.X ;  /* 0x0000000000007919 */ /* 0x000e6e0000002100 */
[----:B------:R-:W2:Y:S01]  /*0020*/  LDC.64 R10, c[0x0][0x220] ;  /* 0x00008800ff0a7b82 */ /* 0x000ea20000000a00 */
[----:B------:R-:W-:Y:S01]  /*0030*/  ULDC.64 UR4, c[0x0][0x208] ;  /* 0x0000820000047ab9 */ /* 0x000fe20000000a00 */
[----:B------:R-:W3:Y:S06]  /*0040*/  S2R R3, SR_CTAID.X ;  /* 0x0000000000037919 */ /* 0x000eec0000002500 */
[----:B------:R-:W4:Y:S08]  /*0050*/  LDC.64 R8, c[0x0][0x218] ;  /* 0x00008600ff087b82 */ /* 0x000f300000000a00 */
[----:B------:R-:W5:Y:S08]  /*0060*/  LDC.64 R6, c[0x0][0x210] ;  /* 0x00008400ff067b82 */ /* 0x000f700000000a00 */
[----:B------:R-:W5:Y:S01]  /*0070*/  LDC.64 R4, c[0x0][0x228] ;  /* 0x00008a00ff047b82 */ /* 0x000f620000000a00 */
[----:B-1----:R-:W-:-:S02]  /*0080*/  SHF.L.U32 R0, R0, 0x1, RZ ;  /* 0x0000000100007819 */ /* 0x002fc400000006ff */
[----:B---3--:R-:W-:Y:S02]  /*0090*/  SHF.R.S32.HI R13, RZ, 0x17, R3 ;  /* 0x00000017ff0d7819 */ /* 0x008fe40000011403 */
[----:B------:R-:W-:Y:S02]  /*00a0*/  LOP3.LUT R0, R0, 0xfe, RZ, 0xc0, !PT ;  /* 0x000000fe00007812 */ /* 0x000fe400078ec0ff */
[----:B------:R-:W-:Y:S02]  /*00b0*/  SGXT R13, R13, 0x1 ;  /* 0x000000010d0d781a */ /* 0x000fe40000000200 */
[----:B------:R-:W-:-:S04]  /*00c0*/  LEA R0, R3, R0, 0x8 ;  /* 0x0000000003007211 */ /* 0x000fc800078e40ff */
[CC--:B------:R-:W-:Y:S02]  /*00d0*/  LEA.HI R2, R13.reuse, R0.reuse, RZ, 0x8 ;  /* 0x000000000d027211 */ /* 0x0c0fe400078f40ff */
[----:B------:R-:W-:Y:S02]  /*00e0*/  LEA.HI R13, R13, R0, RZ, 0x4 ;  /* 0x000000000d0d7211 */ /* 0x000fe400078f20ff */
[----:B------:R-:W-:Y:S02]  /*00f0*/  SHF.R.S32.HI R15, RZ, 0x8, R2 ;  /* 0x00000008ff0f7819 */ /* 0x000fe40000011402 */
[----:B------:R-:W1:Y:S03]  /*0100*/  LDC.64 R2, c[0x0][0x230] ;  /* 0x00008c00ff027b82 */ /* 0x000e660000000a00 */
[----:B--2---:R-:W-:Y:S01]  /*0110*/  IMAD.WIDE R10, R15, 0x4, R10 ;  /* 0x000000040f0a7825 */ /* 0x004fe200078e020a */
[----:B------:R-:W-:-:S02]  /*0120*/  SHF.R.S32.HI R12, RZ, 0x4, R13 ;  /* 0x00000004ff0c7819 */ /* 0x000fc4000001140d */
[----:B------:R-:W-:-:S03]  /*0130*/  SHF.R.S32.HI R13, RZ, 0x1f, R13 ;  /* 0x0000001fff0d7819 */ /* 0x000fc6000001140d */
[----:B------:R2:W3:Y:S01]  /*0140*/  LDG.E.EL R10, desc[UR4][R10.64] ;  /* 0x000000040a0a7981 */ /* 0x0004e2000c2e1900 */
[----:B------:R-:W-:Y:S01]  /*0150*/  LEA.HI R13, R13, R12, RZ, 0x9 ;  /* 0x0000000c0d0d7211 */ /* 0x000fe200078f48ff */
[----:B----4-:R-:W-:-:S03]  /*0160*/  IMAD.WIDE R8, R15, 0x4, R8 ;  /* 0x000000040f087825 */ /* 0x010fc600078e0208 */
[----:B------:R-:W-:Y:S01]  /*0170*/  LOP3.LUT R13, R13, 0xfffffe00, RZ, 0xc0, !PT ;  /* 0xfffffe000d0d7812 */ /* 0x000fe200078ec0ff */
[----:B-----5:R-:W-:Y:S02]  /*0180*/  IMAD.WIDE R6, R0, 0x4, R6 ;  /* 0x0000000400067825 */ /* 0x020fe400078e0206 */
[----:B------:R-:W4:Y:S01]  /*0190*/  LDG.E.EL R8, desc[UR4][R8.64] ;  /* 0x0000000408087981 */ /* 0x000f22000c2e1900 */
[----:B------:R-:W-:-:S03]  /*01a0*/  IADD3 R13, R12, -R13, RZ ;  /* 0x8000000d0c0d7210 */ /* 0x000fc60007ffe0ff */
[----:B------:R-:W4:Y:S02]  /*01b0*/  LDG.E.64 R6, desc[UR4][R6.64] ;  /* 0x0000000406067981 */ /* 0x000f24000c1e1b00 */
[----:B0-----:R-:W-:-:S04]  /*01c0*/  IMAD.WIDE R4, R13, 0x4, R4 ;  /* 0x000000040d047825 */ /* 0x001fc800078e0204 */
[----:B-1----:R-:W-:Y:S02]  /*01d0*/  IMAD.WIDE R2, R13, 0x4, R2 ;  /* 0x000000040d027825 */ /* 0x002fe400078e0202 */
[----:B------:R-:W5:Y:S01]  /*01e0*/  LDG.E.EL R4, desc[UR4][R4.64] ;  /* 0x0000000404047981 */ /* 0x000f62000c2e1900 */
[----:B--2---:R-:W-:Y:S01]  /*01f0*/  HFMA2.MMA R11, -RZ, RZ, 0.9375, 0 ;  /* 0x3b800000ff0b7435 */ /* 0x004fe200000001ff */
[----:B------:R-:W0:Y:S02]  /*0200*/  LDC.64 R12, c[0x0][0x238] ;  /* 0x00008e00ff0c7b82 */ /* 0x000e240000000a00 */
[----:B------:R-:W5:Y:S07]  /*0210*/  LDG.E.EL R3, desc[UR4][R2.64] ;  /* 0x0000000402037981 */ /* 0x000f6e000c2e1900 */
[----:B---3--:R-:W-:-:S06]  /*0220*/  FFMA R10, R10, R11, 9.9999999747524270788e-07 ;  /* 0x358637bd0a0a7423 */ /* 0x008fcc000000000b */
[----:B------:R-:W1:Y:S01]  /*0230*/  MUFU.RSQ R10, R10 ;  /* 0x0000000a000a7308 */ /* 0x000e620000001400 */
[--C-:B----4-:R-:W-:Y:S01]  /*0240*/  FADD R11, R6, -R8.reuse ;  /* 0x80000008060b7221 */ /* 0x110fe20000000000 */
[----:B------:R-:W-:Y:S01]  /*0250*/  FADD R9, R7, -R8 ;  /* 0x8000000807097221 */ /* 0x000fe20000000000 */
[----:B0-----:R-:W-:-:S04]  /*0260*/  IMAD.WIDE R6, R0, 0x4, R12 ;  /* 0x0000000400067825 */ /* 0x001fc800078e020c */
[C---:B-1----:R-:W-:Y:S01]  /*0270*/  FMUL R11, R10.reuse, R11 ;  /* 0x0000000b0a0b7220 */ /* 0x042fe20000400000 */
[----:B------:R-:W-:-:S03]  /*0280*/  FMUL R8, R10, R9 ;  /* 0x000000090a087220 */ /* 0x000fc60000400000 */
[C-C-:B-----5:R-:W-:Y:S01]  /*0290*/  FFMA R12, R4.reuse, R11, R3.reuse ;  /* 0x0000000b040c7223 */ /* 0x160fe20000000003 */
[----:B------:R-:W-:-:S05]  /*02a0*/  FFMA R13, R4, R8, R3 ;  /* 0x00000008040d7223 */ /* 0x000fca0000000003 */
[----:B------:R-:W-:Y:S01]  /*02b0*/  STG.E.64 desc[UR4][R6.64], R12 ;  /* 0x0000000c06007986 */ /* 0x000fe2000c101b04 */
[----:B------:R-:W-:Y:S05]  /*02c0*/  EXIT ;  /* 0x000000000000794d */ /* 0x000fea0003800000 */
.L_x_0:
[----:B------:R-:W-:-:S00]  /*02d0*/  BRA `(.L_x_0) ;  /* 0xfffffffc00fc7947 */ /* 0x000fc0000383ffff */
[----:B------:R-:W-:-:S00]  /*02e0*/  NOP ;  /* 0x0000000000007918 */ /* 0x000fc00000000000 */
        /* <DEDUP_REMOVED lines=9> */
.L_x_1:


//--------------------- .nv.global.init           --------------------------
	.section	.nv.global.init,"aw",@progbits
.nv.global.init:
	.type		_$_str,@object
	.size		_$_str,(.L_0 - _$_str)
_$_str:
        /*0000*/ 	.byte	0x5f, 0x5f, 0x43, 0x55, 0x44, 0x41, 0x5f, 0x46, 0x54, 0x5a, 0x00
.L_0:


//--------------------- .nv.constant0.triton_poi_fused_native_group_norm_27 --------------------------
	.section	.nv.constant0.triton_poi_fused_native_group_norm_27,"a",@progbits
	.sectionflags	@""
	.align	4
.nv.constant0.triton_poi_fused_native_group_norm_27:
	.zero		580
